//
// Generated by NVIDIA NVVM Compiler
//
// Compiler Build ID: CL-36424714
// Cuda compilation tools, release 13.0, V13.0.88
// Based on NVVM 20.0.0
//

.version 9.0
.target sm_100
.address_size 64

	// .globl	_Z23matrix_transpose_kernelPKfPfii

.visible .entry _Z23matrix_transpose_kernelPKfPfii(
	.param .u64 .ptr .align 1 _Z23matrix_transpose_kernelPKfPfii_param_0,
	.param .u64 .ptr .align 1 _Z23matrix_transpose_kernelPKfPfii_param_1,
	.param .u32 _Z23matrix_transpose_kernelPKfPfii_param_2,
	.param .u32 _Z23matrix_transpose_kernelPKfPfii_param_3
)
{
	.reg .pred 	%p<4>;
	.reg .b32 	%r<15>;
	.reg .b32 	%f<2>;
	.reg .b64 	%rd<9>;

	ld.param.u64 	%rd1, [_Z23matrix_transpose_kernelPKfPfii_param_0];
	ld.param.u64 	%rd2, [_Z23matrix_transpose_kernelPKfPfii_param_1];
	ld.param.u32 	%r5, [_Z23matrix_transpose_kernelPKfPfii_param_2];
	ld.param.u32 	%r4, [_Z23matrix_transpose_kernelPKfPfii_param_3];
	mov.u32 	%r6, %ntid.y;
	mov.u32 	%r7, %ctaid.y;
	mov.u32 	%r8, %tid.y;
	mad.lo.s32 	%r9, %r6, %r7, %r8;
	mov.u32 	%r10, %ntid.x;
	mov.u32 	%r11, %ctaid.x;
	mov.u32 	%r12, %tid.x;
	mad.lo.s32 	%r2, %r10, %r11, %r12;
	setp.ge.s32 	%p1, %r2, %r4;
	setp.ge.s32 	%p2, %r9, %r5;
	or.pred  	%p3, %p1, %p2;
	@%p3 bra 	$L__BB0_2;
	cvta.to.global.u64 	%rd3, %rd1;
	cvta.to.global.u64 	%rd4, %rd2;
	mad.lo.s32 	%r13, %r4, %r9, %r2;
	mul.wide.s32 	%rd5, %r13, 4;
	add.s64 	%rd6, %rd3, %rd5;
	ld.global.f32 	%f1, [%rd6];
	mad.lo.s32 	%r14, %r5, %r2, %r9;
	mul.wide.s32 	%rd7, %r14, 4;
	add.s64 	%rd8, %rd4, %rd7;
	st.global.f32 	[%rd8], %f1;
$L__BB0_2:
	ret;

}


// ===== COMPILED SASS (sm_100) =====

	.target	sm_100

	.elftype	@"ET_EXEC"


//--------------------- .note.nv.tkinfo           --------------------------
	.section	.note.nv.tkinfo,"",@"SHT_NOTE"
	.sectionflags	@"SHF_NOTE_NV_TKINFO"
	.tkinfo
        /*0018*/ 	.word	0x00000002
        /*0030*/ 	.string	""
        /*0030*/ 	.string	"ptxas"
        /*0030*/ 	.string	"Cuda compilation tools, release 13.0, V13.0.88"
        /*0030*/ 	.string	"Build cuda_13.0.r13.0/compiler.36424714_0"
        /*0030*/ 	.string	"-arch sm_100 -m 64 "



//--------------------- .note.nv.cuinfo           --------------------------
	.section	.note.nv.cuinfo,"",@"SHT_NOTE"
	.sectionflags	@"SHF_NOTE_NV_CUINFO"
        /*0018*/ 	.short	0x0002
        /*001a*/ 	.short	0x0064
        /*001c*/ 	.short	0x0082
	.zero		2


//--------------------- .nv.info                  --------------------------
	.section	.nv.info,"",@"SHT_CUDA_INFO"
	.align	4


	//----- nvinfo : EIATTR_REGCOUNT
	.align		4
        /*0000*/ 	.byte	0x04, 0x2f
        /*0002*/ 	.short	(.L_1 - .L_0)
	.align		4
.L_0:
        /*0004*/ 	.word	index@(_Z23matrix_transpose_kernelPKfPfii)
        /*0008*/ 	.word	0x0000000a


	//----- nvinfo : EIATTR_FRAME_SIZE
	.align		4
.L_1:
        /*000c*/ 	.byte	0x04, 0x11
        /*000e*/ 	.short	(.L_3 - .L_2)
	.align		4
.L_2:
        /*0010*/ 	.word	index@(_Z23matrix_transpose_kernelPKfPfii)
        /*0014*/ 	.word	0x00000000


	//----- nvinfo : EIATTR_MIN_STACK_SIZE
	.align		4
.L_3:
        /*0018*/ 	.byte	0x04, 0x12
        /*001a*/ 	.short	(.L_5 - .L_4)
	.align		4
.L_4:
        /*001c*/ 	.word	index@(_Z23matrix_transpose_kernelPKfPfii)
        /*0020*/ 	.word	0x00000000
.L_5:


//--------------------- .nv.compat                --------------------------
	.section	.nv.compat,"",@"SHT_CUDA_COMPAT_INFO"
	.align	4
        /*0000*/ 	.byte	0x02, 0x09, 0x00, 0x00, 0x02, 0x02, 0x01, 0x00, 0x02, 0x05, 0x05, 0x00, 0x03, 0x07, 0x01, 0x01
        /*0010*/ 	.byte	0x02, 0x03, 0x00, 0x00, 0x02, 0x06, 0x01, 0x00, 0x04, 0x0b, 0x08, 0x00, 0x09, 0x00, 0x00, 0x00
        /*0020*/ 	.byte	0x00, 0x00, 0x00, 0x00


//--------------------- .nv.info._Z23matrix_transpose_kernelPKfPfii --------------------------
	.section	.nv.info._Z23matrix_transpose_kernelPKfPfii,"",@"SHT_CUDA_INFO"
	.sectionflags	@""
	.align	4


	//----- nvinfo : EIATTR_CUDA_API_VERSION
	.align		4
        /*0000*/ 	.byte	0x04, 0x37
        /*0002*/ 	.short	(.L_7 - .L_6)
.L_6:
        /*0004*/ 	.word	0x00000082


	//----- nvinfo : EIATTR_KPARAM_INFO
	.align		4
.L_7:
        /*0008*/ 	.byte	0x04, 0x17
        /*000a*/ 	.short	(.L_9 - .L_8)
.L_8:
        /*000c*/ 	.word	0x00000000
        /*0010*/ 	.short	0x0003
        /*0012*/ 	.short	0x0014
        /*0014*/ 	.byte	0x00, 0xf0, 0x11, 0x00


	//----- nvinfo : EIATTR_KPARAM_INFO
	.align		4
.L_9:
        /*0018*/ 	.byte	0x04, 0x17
        /*001a*/ 	.short	(.L_11 - .L_10)
.L_10:
        /*001c*/ 	.word	0x00000000
        /*0020*/ 	.short	0x0002
        /*0022*/ 	.short	0x0010
        /*0024*/ 	.byte	0x00, 0xf0, 0x11, 0x00


	//----- nvinfo : EIATTR_KPARAM_INFO
	.align		4
.L_11:
        /*0028*/ 	.byte	0x04, 0x17
        /*002a*/ 	.short	(.L_13 - .L_12)
.L_12:
        /*002c*/ 	.word	0x00000000
        /*0030*/ 	.short	0x0001
        /*0032*/ 	.short	0x0008
        /*0034*/ 	.byte	0x00, 0xf5, 0x21, 0x00


	//----- nvinfo : EIATTR_KPARAM_INFO
	.align		4
.L_13:
        /*0038*/ 	.byte	0x04, 0x17
        /*003a*/ 	.short	(.L_15 - .L_14)
.L_14:
        /*003c*/ 	.word	0x00000000
        /*0040*/ 	.short	0x0000
        /*0042*/ 	.short	0x0000
        /*0044*/ 	.byte	0x00, 0xf5, 0x21, 0x00


	//----- nvinfo : EIATTR_SPARSE_MMA_MASK
	.align		4
.L_15:
        /*0048*/ 	.byte	0x03, 0x50
        /*004a*/ 	.short	0x0000


	//----- nvinfo : EIATTR_MAXREG_COUNT
	.align		4
        /*004c*/ 	.byte	0x03, 0x1b
        /*004e*/ 	.short	0x00ff


	//----- nvinfo : EIATTR_MERCURY_ISA_VERSION
	.align		4
        /*0050*/ 	.byte	0x03, 0x5f
        /*0052*/ 	.short	0x0101


	//----- nvinfo : EIATTR_VRC_CTA_INIT_COUNT
	.align		4
        /*0054*/ 	.byte	0x02, 0x4a
	.zero		1
	.zero		1


	//----- nvinfo : EIATTR_EXIT_INSTR_OFFSETS
	.align		4
        /*0058*/ 	.byte	0x04, 0x1c
        /*005a*/ 	.short	(.L_17 - .L_16)


	//   ....[0]....
.L_16:
        /*005c*/ 	.word	0x000000c0


	//   ....[1]....
        /*0060*/ 	.word	0x00000160


	//----- nvinfo : EIATTR_CBANK_PARAM_SIZE
	.align		4
.L_17:
        /*0064*/ 	.byte	0x03, 0x19
        /*0066*/ 	.short	0x0018


	//----- nvinfo : EIATTR_PARAM_CBANK
	.align		4
        /*0068*/ 	.byte	0x04, 0x0a
        /*006a*/ 	.short	(.L_19 - .L_18)
	.align		4
.L_18:
        /*006c*/ 	.word	index@(.nv.constant0._Z23matrix_transpose_kernelPKfPfii)
        /*0070*/ 	.short	0x0380
        /*0072*/ 	.short	0x0018


	//----- nvinfo : EIATTR_SW_WAR
	.align		4
.L_19:
        /*0074*/ 	.byte	0x04, 0x36
        /*0076*/ 	.short	(.L_21 - .L_20)
.L_20:
        /*0078*/ 	.word	0x00000008
.L_21:


//--------------------- .nv.callgraph             --------------------------
	.section	.nv.callgraph,"",@"SHT_CUDA_CALLGRAPH"
	.align	4
	.sectionentsize	8
	.align		4
        /*0000*/ 	.word	0x00000000
	.align		4
        /*0004*/ 	.word	0xffffffff
	.align		4
        /*0008*/ 	.word	0x00000000
	.align		4
        /*000c*/ 	.word	0xfffffffe
	.align		4
        /*0010*/ 	.word	0x00000000
	.align		4
        /*0014*/ 	.word	0xfffffffd
	.align		4
        /*0018*/ 	.word	0x00000000
	.align		4
        /*001c*/ 	.word	0xfffffffc


//--------------------- .text._Z23matrix_transpose_kernelPKfPfii --------------------------
	.section	.text._Z23matrix_transpose_kernelPKfPfii,"ax",@progbits
	.align	128
        .global         _Z23matrix_transpose_kernelPKfPfii
        .type           _Z23matrix_transpose_kernelPKfPfii,@function
        .size           _Z23matrix_transpose_kernelPKfPfii,(.L_x_1 - _Z23matrix_transpose_kernelPKfPfii)
        .other          _Z23matrix_transpose_kernelPKfPfii,@"STO_CUDA_ENTRY STV_DEFAULT"
_Z23matrix_transpose_kernelPKfPfii:
.text._Z23matrix_transpose_kernelPKfPfii:
[----:B------:R-:W-:Y:S01]  /*0000*/  LDC R1, c[0x0][0x37c] ;  /* 0x0000df00ff017b82 */ /* 0x000fe20000000800 */
[----:B------:R-:W0:Y:S01]  /*0010*/  S2R R0, SR_CTAID.Y ;  /* 0x0000000000007919 */ /* 0x000e220000002600 */
[----:B------:R-:W0:Y:S01]  /*0020*/  LDCU UR4, c[0x0][0x364] ;  /* 0x00006c80ff0477ac */ /* 0x000e220008000800 */
[----:B------:R-:W0:Y:S01]  /*0030*/  S2R R3, SR_TID.Y ;  /* 0x0000000000037919 */ /* 0x000e220000002200 */
[----:B------:R-:W1:Y:S01]  /*0040*/  LDCU UR5, c[0x0][0x360] ;  /* 0x00006c00ff0577ac */ /* 0x000e620008000800 */
[----:B------:R-:W1:Y:S01]  /*0050*/  S2R R7, SR_CTAID.X ;  /* 0x0000000000077919 */ /* 0x000e620000002500 */
[----:B------:R-:W2:Y:S01]  /*0060*/  LDCU.64 UR6, c[0x0][0x390] ;  /* 0x00007200ff0677ac */ /* 0x000ea20008000a00 */
[----:B------:R-:W1:Y:S01]  /*0070*/  S2R R2, SR_TID.X ;  /* 0x0000000000027919 */ /* 0x000e620000002100 */
[----:B0-----:R-:W-:-:S05]  /*0080*/  IMAD R0, R0, UR4, R3 ;  /* 0x0000000400007c24 */ /* 0x001fca000f8e0203 */
[----:B--2---:R-:W-:Y:S01]  /*0090*/  ISETP.GE.AND P0, PT, R0, UR6, PT ;  /* 0x0000000600007c0c */ /* 0x004fe2000bf06270 */
[----:B-1----:R-:W-:-:S05]  /*00a0*/  IMAD R7, R7, UR5, R2 ;  /* 0x0000000507077c24 */ /* 0x002fca000f8e0202 */
[----:B------:R-:W-:-:S13]  /*00b0*/  ISETP.GE.OR P0, PT, R7, UR7, P0 ;  /* 0x0000000707007c0c */ /* 0x000fda0008706670 */
[----:B------:R-:W-:Y:S05]  /*00c0*/  @P0 EXIT ;  /* 0x000000000000094d */ /* 0x000fea0003800000 */
[----:B------:R-:W0:Y:S01]  /*00d0*/  LDC.64 R2, c[0x0][0x380] ;  /* 0x0000e000ff027b82 */ /* 0x000e220000000a00 */
[----:B------:R-:W1:Y:S01]  /*00e0*/  LDCU.64 UR4, c[0x0][0x358] ;  /* 0x00006b00ff0477ac */ /* 0x000e620008000a00 */
[----:B------:R-:W-:-:S04]  /*00f0*/  IMAD R5, R0, UR7, R7 ;  /* 0x0000000700057c24 */ /* 0x000fc8000f8e0207 */
[----:B0-----:R-:W-:Y:S02]  /*0100*/  IMAD.WIDE R2, R5, 0x4, R2 ;  /* 0x0000000405027825 */ /* 0x001fe400078e0202 */
[----:B------:R-:W0:Y:S04]  /*0110*/  LDC.64 R4, c[0x0][0x388] ;  /* 0x0000e200ff047b82 */ /* 0x000e280000000a00 */
[----:B-1----:R-:W2:Y:S01]  /*0120*/  LDG.E R3, desc[UR4][R2.64] ;  /* 0x0000000402037981 */ /* 0x002ea2000c1e1900 */
[----:B------:R-:W-:-:S04]  /*0130*/  IMAD R7, R7, UR6, R0 ;  /* 0x0000000607077c24 */ /* 0x000fc8000f8e0200 */
[----:B0-----:R-:W-:-:S05]  /*0140*/  IMAD.WIDE R4, R7, 0x4, R4 ;  /* 0x0000000407047825 */ /* 0x001fca00078e0204 */
[----:B--2---:R-:W-:Y:S01]  /*0150*/  STG.E desc[UR4][R4.64], R3 ;  /* 0x0000000304007986 */ /* 0x004fe2000c101904 */
[----:B------:R-:W-:Y:S05]  /*0160*/  EXIT ;  /* 0x000000000000794d */ /* 0x000fea0003800000 */
.L_x_0:
[----:B------:R-:W-:-:S00]  /*0170*/  BRA `(.L_x_0) ;  /* 0xfffffffc00fc7947 */ /* 0x000fc0000383ffff */
[----:B------:R-:W-:-:S00]  /*0180*/  NOP ;  /* 0x0000000000007918 */ /* 0x000fc00000000000 */
[----:B------:R-:W-:-:S00]  /*0190*/  NOP ;  /* 0x0000000000007918 */ /* 0x000fc00000000000 */
[----:B------:R-:W-:-:S00]  /*01a0*/  NOP ;  /* 0x0000000000007918 */ /* 0x000fc00000000000 */
[----:B------:R-:W-:-:S00]  /*01b0*/  NOP ;  /* 0x0000000000007918 */ /* 0x000fc00000000000 */
[----:B------:R-:W-:-:S00]  /*01c0*/  NOP ;  /* 0x0000000000007918 */ /* 0x000fc00000000000 */
[----:B------:R-:W-:-:S00]  /*01d0*/  NOP ;  /* 0x0000000000007918 */ /* 0x000fc00000000000 */
[----:B------:R-:W-:-:S00]  /*01e0*/  NOP ;  /* 0x0000000000007918 */ /* 0x000fc00000000000 */
[----:B------:R-:W-:-:S00]  /*01f0*/  NOP ;  /* 0x0000000000007918 */ /* 0x000fc00000000000 */
.L_x_1:


//--------------------- .nv.shared.reserved.0     --------------------------
	.section	.nv.shared.reserved.0,"aw",@nobits
	.weak		__nv_reservedSMEM_offset_0_alias
	.size		__nv_reservedSMEM_offset_0_alias, 0, 64
	.other		__nv_reservedSMEM_offset_0_alias,@"STO_CUDA_RESERVED_SHARED STV_DEFAULT"
__nv_reservedSMEM_offset_0_alias:
	.zero		0
	.zero		64


//--------------------- .nv.constant0._Z23matrix_transpose_kernelPKfPfii --------------------------
	.section	.nv.constant0._Z23matrix_transpose_kernelPKfPfii,"a",@progbits
	.sectionflags	@""
	.align	4
.nv.constant0._Z23matrix_transpose_kernelPKfPfii:
	.zero		920


//--------------------- SYMBOLS --------------------------

	.type		.nv.reservedSmem.offset0,@object
	.size		.nv.reservedSmem.offset0,0x4
